	.headerflags	@"EF_CUDA_TEXMODE_UNIFIED EF_CUDA_64BIT_ADDRESS EF_CUDA_ACCELERATORS EF_CUDA_SM90 EF_CUDA_VIRTUAL_SM(EF_CUDA_SM90)"
	.elftype	@"ET_EXEC"


//--------------------- .nv.info                  --------------------------
	.section	.nv.info,"",@"SHT_CUDA_INFO"
	.align	4


	//----- nvinfo : EIATTR_REGCOUNT
	.align		4
        /*0000*/ 	.byte	0x04, 0x2f
        /*0002*/ 	.short	(.L_1 - .L_0)
	.align		4
.L_0:
        /*0004*/ 	.word	index@(triton_poi_fused_add_8)
        /*0008*/ 	.word	0x00000030


	//----- nvinfo : EIATTR_MIN_STACK_SIZE
	.align		4
.L_1:
        /*000c*/ 	.byte	0x04, 0x12
        /*000e*/ 	.short	(.L_3 - .L_2)
	.align		4
.L_2:
        /*0010*/ 	.word	index@(triton_poi_fused_add_8)
        /*0014*/ 	.word	0x00000000


	//----- nvinfo : EIATTR_FRAME_SIZE
	.align		4
.L_3:
        /*0018*/ 	.byte	0x04, 0x11
        /*001a*/ 	.short	(.L_5 - .L_4)
	.align		4
.L_4:
        /*001c*/ 	.word	index@(triton_poi_fused_add_8)
        /*0020*/ 	.word	0x00000000


	//----- nvinfo : EIATTR_MIN_STACK_SIZE
	.align		4
.L_5:
        /*0024*/ 	.byte	0x04, 0x12
        /*0026*/ 	.short	(.L_7 - .L_6)
	.align		4
.L_6:
        /*0028*/ 	.word	index@(triton_poi_fused_add_8)
        /*002c*/ 	.word	0x00000000
.L_7:


//--------------------- .nv.info.triton_poi_fused_add_8 --------------------------
	.section	.nv.info.triton_poi_fused_add_8,"",@"SHT_CUDA_INFO"
	.sectionflags	@""
	.align	4


	//----- nvinfo : EIATTR_CUDA_API_VERSION
	.align		4
        /*0000*/ 	.byte	0x04, 0x37
        /*0002*/ 	.short	(.L_9 - .L_8)
.L_8:
        /*0004*/ 	.word	0x0000007c


	//----- nvinfo : EIATTR_KPARAM_INFO
	.align		4
.L_9:
        /*0008*/ 	.byte	0x04, 0x17
        /*000a*/ 	.short	(.L_11 - .L_10)
.L_10:
        /*000c*/ 	.word	0x00000000
        /*0010*/ 	.short	0x0007
        /*0012*/ 	.short	0x0034
        /*0014*/ 	.byte	0x00, 0xf0, 0x11, 0x00


	//----- nvinfo : EIATTR_KPARAM_INFO
	.align		4
.L_11:
        /*0018*/ 	.byte	0x04, 0x17
        /*001a*/ 	.short	(.L_13 - .L_12)
.L_12:
        /*001c*/ 	.word	0x00000000
        /*0020*/ 	.short	0x0006
        /*0022*/ 	.short	0x0030
        /*0024*/ 	.byte	0x00, 0xf0, 0x11, 0x00


	//----- nvinfo : EIATTR_KPARAM_INFO
	.align		4
.L_13:
        /*0028*/ 	.byte	0x04, 0x17
        /*002a*/ 	.short	(.L_15 - .L_14)
.L_14:
        /*002c*/ 	.word	0x00000000
        /*0030*/ 	.short	0x0005
        /*0032*/ 	.short	0x0028
        /*0034*/ 	.byte	0x00, 0xf4, 0x21, 0x00


	//----- nvinfo : EIATTR_KPARAM_INFO
	.align		4
.L_15:
        /*0038*/ 	.byte	0x04, 0x17
        /*003a*/ 	.short	(.L_17 - .L_16)
.L_16:
        /*003c*/ 	.word	0x00000000
        /*0040*/ 	.short	0x0004
        /*0042*/ 	.short	0x0020
        /*0044*/ 	.byte	0x00, 0xf4, 0x21, 0x00


	//----- nvinfo : EIATTR_KPARAM_INFO
	.align		4
.L_17:
        /*0048*/ 	.byte	0x04, 0x17
        /*004a*/ 	.short	(.L_19 - .L_18)
.L_18:
        /*004c*/ 	.word	0x00000000
        /*0050*/ 	.short	0x0003
        /*0052*/ 	.short	0x0018
        /*0054*/ 	.byte	0x00, 0xf4, 0x21, 0x00


	//----- nvinfo : EIATTR_KPARAM_INFO
	.align		4
.L_19:
        /*0058*/ 	.byte	0x04, 0x17
        /*005a*/ 	.short	(.L_21 - .L_20)
.L_20:
        /*005c*/ 	.word	0x00000000
        /*0060*/ 	.short	0x0002
        /*0062*/ 	.short	0x0010
        /*0064*/ 	.byte	0x00, 0xf4, 0x21, 0x00


	//----- nvinfo : EIATTR_KPARAM_INFO
	.align		4
.L_21:
        /*0068*/ 	.byte	0x04, 0x17
        /*006a*/ 	.short	(.L_23 - .L_22)
.L_22:
        /*006c*/ 	.word	0x00000000
        /*0070*/ 	.short	0x0001
        /*0072*/ 	.short	0x0008
        /*0074*/ 	.byte	0x00, 0xf4, 0x21, 0x00


	//----- nvinfo : EIATTR_KPARAM_INFO
	.align		4
.L_23:
        /*0078*/ 	.byte	0x04, 0x17
        /*007a*/ 	.short	(.L_25 - .L_24)
.L_24:
        /*007c*/ 	.word	0x00000000
        /*0080*/ 	.short	0x0000
        /*0082*/ 	.short	0x0000
        /*0084*/ 	.byte	0x00, 0xf4, 0x21, 0x00


	//----- nvinfo : EIATTR_SPARSE_MMA_MASK
	.align		4
.L_25:
        /*0088*/ 	.byte	0x03, 0x50
        /*008a*/ 	.short	0x0000


	//----- nvinfo : EIATTR_MAXREG_COUNT
	.align		4
        /*008c*/ 	.byte	0x03, 0x1b
        /*008e*/ 	.short	0x00ff


	//----- nvinfo : EIATTR_EXIT_INSTR_OFFSETS
	.align		4
        /*0090*/ 	.byte	0x04, 0x1c
        /*0092*/ 	.short	(.L_27 - .L_26)


	//   ....[0]....
.L_26:
        /*0094*/ 	.word	0x000011f0


	//   ....[1]....
        /*0098*/ 	.word	0x00001230


	//----- nvinfo : EIATTR_REQNTID
	.align		4
.L_27:
        /*009c*/ 	.byte	0x04, 0x10
        /*009e*/ 	.short	(.L_29 - .L_28)
.L_28:
        /*00a0*/ 	.word	0x00000080
        /*00a4*/ 	.word	0x00000001
        /*00a8*/ 	.word	0x00000001


	//----- nvinfo : EIATTR_CBANK_PARAM_SIZE
	.align		4
.L_29:
        /*00ac*/ 	.byte	0x03, 0x19
        /*00ae*/ 	.short	0x0038


	//----- nvinfo : EIATTR_PARAM_CBANK
	.align		4
        /*00b0*/ 	.byte	0x04, 0x0a
        /*00b2*/ 	.short	(.L_31 - .L_30)
	.align		4
.L_30:
        /*00b4*/ 	.word	index@(.nv.constant0.triton_poi_fused_add_8)
        /*00b8*/ 	.short	0x0210
        /*00ba*/ 	.short	0x0038


	//----- nvinfo : EIATTR_SW_WAR
	.align		4
.L_31:
        /*00bc*/ 	.byte	0x04, 0x36
        /*00be*/ 	.short	(.L_33 - .L_32)
.L_32:
        /*00c0*/ 	.word	0x00000008
.L_33:


//--------------------- .nv.callgraph             --------------------------
	.section	.nv.callgraph,"",@"SHT_CUDA_CALLGRAPH"
	.align	4
	.sectionentsize	8
	.align		4
        /*0000*/ 	.word	0x00000000
	.align		4
        /*0004*/ 	.word	0xffffffff
	.align		4
        /*0008*/ 	.word	0x00000000
	.align		4
        /*000c*/ 	.word	0xfffffffe
	.align		4
        /*0010*/ 	.word	0x00000000
	.align		4
        /*0014*/ 	.word	0xfffffffd
	.align		4
        /*0018*/ 	.word	0x00000000
	.align		4
        /*001c*/ 	.word	0xfffffffc


//--------------------- .text.triton_poi_fused_add_8 --------------------------
	.section	.text.triton_poi_fused_add_8,"ax",@progbits
	.sectionflags	@"SHF_BARRIERS=1"
	.align	128
        .global         triton_poi_fused_add_8
        .type           triton_poi_fused_add_8,@function
        .size           triton_poi_fused_add_8,(.L_x_1 - triton_poi_fused_add_8)
        .other          triton_poi_fused_add_8,@"STO_CUDA_ENTRY STV_DEFAULT"
triton_poi_fused_add_8:
.text.triton_poi_fused_add_8:
[----:B------:R-:W0:Y:S01]  /*0000*/  LDC R1, c[0x0][0x28] ;  /* 0x00000a00ff017b82 */ /* 0x000e220000000800 */
[----:B------:R-:W1:Y:S07]  /*0010*/  S2R R38, SR_CTAID.X ;  /* 0x0000000000267919 */ /* 0x000e6e0000002500 */
[----:B------:R-:W2:Y:S01]  /*0020*/  LDC.64 R2, c[0x0][0x218] ;  /* 0x00008600ff027b82 */ /* 0x000ea20000000a00 */
[----:B------:R-:W-:Y:S01]  /*0030*/  CS2R R6, SRZ ;  /* 0x0000000000067805 */ /* 0x000fe2000001ff00 */
[----:B------:R-:W-:Y:S01]  /*0040*/  ULDC.64 UR6, c[0x0][0x208] ;  /* 0x0000820000067ab9 */ /* 0x000fe20000000a00 */
[----:B------:R-:W3:Y:S01]  /*0050*/  S2R R12, SR_TID.X ;  /* 0x00000000000c7919 */ /* 0x000ee20000002100 */
[----:B------:R-:W4:Y:S04]  /*0060*/  S2R R39, SR_CTAID.Y ;  /* 0x0000000000277919 */ /* 0x000f280000002600 */
[----:B------:R-:W5:Y:S08]  /*0070*/  LDC.64 R14, c[0x0][0x220] ;  /* 0x00008800ff0e7b82 */ /* 0x000f700000000a00 */
[----:B------:R-:W2:Y:S01]  /*0080*/  LDC.64 R18, c[0x0][0x228] ;  /* 0x00008a00ff127b82 */ /* 0x000ea20000000a00 */
[----:B-1----:R-:W-:Y:S01]  /*0090*/  SHF.R.S32.HI R21, RZ, 0x1e, R38 ;  /* 0x0000001eff157819 */ /* 0x002fe20000011426 */
[----:B------:R-:W-:-:S03]  /*00a0*/  IMAD.SHL.U32 R38, R38, 0x2, RZ ;  /* 0x0000000226267824 */ /* 0x000fc600078e00ff */
[----:B------:R-:W-:Y:S01]  /*00b0*/  SGXT R21, R21, 0x1 ;  /* 0x000000011515781a */ /* 0x000fe20000000200 */
[C---:B---3--:R-:W-:Y:S01]  /*00c0*/  IMAD.SHL.U32 R0, R12.reuse, 0x4, RZ ;  /* 0x000000040c007824 */ /* 0x048fe200078e00ff */
[----:B------:R-:W-:Y:S02]  /*00d0*/  LOP3.LUT R26, R12, 0x7f, RZ, 0xc0, !PT ;  /* 0x0000007f0c1a7812 */ /* 0x000fe400078ec0ff */
[----:B------:R-:W-:Y:S01]  /*00e0*/  LEA.HI R9, R21, R38, RZ, 0x4 ;  /* 0x0000002615097211 */ /* 0x000fe200078f20ff */
[----:B----4-:R-:W-:Y:S01]  /*00f0*/  IMAD.SHL.U32 R39, R39, 0x200, RZ ;  /* 0x0000020027277824 */ /* 0x010fe200078e00ff */
[----:B------:R-:W-:Y:S02]  /*0100*/  LOP3.LUT R0, R0, 0x1fc, RZ, 0xc0, !PT ;  /* 0x000001fc00007812 */ /* 0x000fe400078ec0ff */
[----:B------:R-:W-:Y:S02]  /*0110*/  LOP3.LUT R5, R9, 0xfff0, RZ, 0xc0, !PT ;  /* 0x0000fff009057812 */ /* 0x000fe400078ec0ff */
[----:B------:R-:W-:-:S03]  /*0120*/  LOP3.LUT R0, R39, R0, RZ, 0xfc, !PT ;  /* 0x0000000027007212 */ /* 0x000fc600078efcff */
[----:B------:R-:W-:Y:S01]  /*0130*/  IMAD.IADD R10, R38, 0x1, -R5 ;  /* 0x00000001260a7824 */ /* 0x000fe200078e0a05 */
[C---:B------:R-:W-:Y:S01]  /*0140*/  ISETP.GE.AND P4, PT, R0.reuse, 0x180, PT ;  /* 0x000001800000780c */ /* 0x040fe20003f86270 */
[----:B------:R-:W-:-:S03]  /*0150*/  IMAD.HI R23, R0, 0x2aaaaaab, RZ ;  /* 0x2aaaaaab00177827 */ /* 0x000fc600078e02ff */
[----:B------:R-:W-:Y:S02]  /*0160*/  PRMT R8, R10, 0x8880, RZ ;  /* 0x000088800a087816 */ /* 0x000fe400000000ff */
[----:B------:R-:W-:Y:S02]  /*0170*/  SHF.R.U32.HI R4, RZ, 0x1f, R23 ;  /* 0x0000001fff047819 */ /* 0x000fe40000011617 */
[----:B------:R-:W-:Y:S02]  /*0180*/  PRMT R8, R8, 0x7710, RZ ;  /* 0x0000771008087816 */ /* 0x000fe400000000ff */
[----:B------:R-:W-:Y:S02]  /*0190*/  LEA.HI.SX32 R23, R23, R4, 0x1c ;  /* 0x0000000417177211 */ /* 0x000fe400078fe2ff */
[----:B------:R-:W-:Y:S02]  /*01a0*/  CS2R R4, SRZ ;  /* 0x0000000000047805 */ /* 0x000fe4000001ff00 */
[----:B------:R-:W-:-:S02]  /*01b0*/  SHF.R.U32.HI R8, RZ, 0xc, R8 ;  /* 0x0000000cff087819 */ /* 0x000fc40000011608 */
[----:B------:R-:W-:Y:S01]  /*01c0*/  LOP3.LUT R43, R39, 0x7f, R12, 0xf8, !PT ;  /* 0x0000007f272b7812 */ /* 0x000fe200078ef80c */
[----:B------:R-:W-:Y:S01]  /*01d0*/  IMAD R40, R23, -0x60, R0 ;  /* 0xffffffa017287824 */ /* 0x000fe200078e0200 */
[----:B------:R-:W-:Y:S02]  /*01e0*/  LOP3.LUT R11, R8, 0x7, RZ, 0xc0, !PT ;  /* 0x00000007080b7812 */ /* 0x000fe400078ec0ff */
[----:B------:R-:W-:Y:S01]  /*01f0*/  LOP3.LUT R45, R39, 0x80, R26, 0xfe, !PT ;  /* 0x00000080272d7812 */ /* 0x000fe200078efe1a */
[----:B--2---:R-:W-:-:S04]  /*0200*/  IMAD.WIDE R2, R40, 0x4, R2 ;  /* 0x0000000428027825 */ /* 0x004fc800078e0202 */
[----:B------:R-:W-:Y:S01]  /*0210*/  IMAD.IADD R20, R10, 0x1, R11 ;  /* 0x000000010a147824 */ /* 0x000fe200078e020b */
[----:B------:R-:W-:Y:S01]  /*0220*/  SHF.R.S32.HI R22, RZ, 0x4, R9 ;  /* 0x00000004ff167819 */ /* 0x000fe20000011409 */
[----:B------:R-:W-:Y:S01]  /*0230*/  IMAD.HI R0, R43, 0x2aaaaaab, RZ ;  /* 0x2aaaaaab2b007827 */ /* 0x000fe200078e02ff */
[----:B------:R1:W2:Y:S01]  /*0240*/  @!P4 LDG.E.EL.128 R4, desc[UR6][R2.64] ;  /* 0x000000060204c981 */ /* 0x0002a2000c2e1d00 */
[----:B------:R-:W-:Y:S02]  /*0250*/  ISETP.GE.AND P0, PT, R38, 0x100, PT ;  /* 0x000001002600780c */ /* 0x000fe40003f06270 */
[----:B------:R-:W-:Y:S02]  /*0260*/  CS2R R32, SRZ ;  /* 0x0000000000207805 */ /* 0x000fe4000001ff00 */
[----:B------:R-:W-:Y:S01]  /*0270*/  LOP3.LUT R11, R20, 0xf8, RZ, 0xc0, !PT ;  /* 0x000000f8140b7812 */ /* 0x000fe200078ec0ff */
[----:B------:R-:W-:Y:S01]  /*0280*/  IMAD.HI R8, R45, 0x2aaaaaab, RZ ;  /* 0x2aaaaaab2d087827 */ /* 0x000fe200078e02ff */
[----:B------:R-:W-:-:S02]  /*0290*/  SHF.R.U32.HI R9, RZ, 0x1f, R0 ;  /* 0x0000001fff097819 */ /* 0x000fc40000011600 */
[----:B------:R-:W-:Y:S02]  /*02a0*/  CS2R R24, SRZ ;  /* 0x0000000000187805 */ /* 0x000fe4000001ff00 */
[----:B------:R-:W-:Y:S01]  /*02b0*/  ISETP.LT.AND P2, PT, R45, 0x180, !P0 ;  /* 0x000001802d00780c */ /* 0x000fe20004741270 */
[----:B------:R-:W-:Y:S01]  /*02c0*/  IMAD.MOV R13, RZ, RZ, -R11 ;  /* 0x000000ffff0d7224 */ /* 0x000fe200078e0a0b */
[----:B------:R-:W-:Y:S02]  /*02d0*/  SHF.R.U32.HI R11, RZ, 0x1f, R8 ;  /* 0x0000001fff0b7819 */ /* 0x000fe40000011608 */
[----:B------:R-:W-:Y:S02]  /*02e0*/  CS2R R28, SRZ ;  /* 0x00000000001c7805 */ /* 0x000fe4000001ff00 */
[----:B-1----:R-:W-:Y:S02]  /*02f0*/  LEA.HI R2, R22, R22, RZ, 0x3 ;  /* 0x0000001616027211 */ /* 0x002fe400078f18ff */
[----:B------:R-:W-:-:S02]  /*0300*/  PRMT R13, R13, 0x7710, RZ ;  /* 0x000077100d0d7816 */ /* 0x000fc400000000ff */
[----:B------:R-:W-:Y:S02]  /*0310*/  LEA.HI R0, R0, R9, RZ, 0x1c ;  /* 0x0000000900007211 */ /* 0x000fe400078fe0ff */
[----:B------:R-:W-:Y:S01]  /*0320*/  LOP3.LUT R3, R2, 0xfffffff8, RZ, 0xc0, !PT ;  /* 0xfffffff802037812 */ /* 0x000fe200078ec0ff */
[----:B------:R-:W-:Y:S01]  /*0330*/  IMAD.IADD R10, R10, 0x1, R13 ;  /* 0x000000010a0a7824 */ /* 0x000fe200078e020d */
[----:B------:R-:W-:Y:S01]  /*0340*/  LEA.HI R8, R8, R11, RZ, 0x1c ;  /* 0x0000000b08087211 */ /* 0x000fe200078fe0ff */
[----:B------:R-:W-:Y:S01]  /*0350*/  IMAD R9, R0, -0x60, R43 ;  /* 0xffffffa000097824 */ /* 0x000fe200078e022b */
[----:B------:R-:W-:Y:S01]  /*0360*/  ISETP.LT.AND P3, PT, R43, 0x180, !P0 ;  /* 0x000001802b00780c */ /* 0x000fe20004761270 */
[----:B------:R-:W-:Y:S01]  /*0370*/  IMAD.IADD R22, R22, 0x1, -R3 ;  /* 0x0000000116167824 */ /* 0x000fe200078e0a03 */
[----:B------:R-:W-:Y:S01]  /*0380*/  LOP3.LUT R10, R10, 0xffff, RZ, 0xc0, !PT ;  /* 0x0000ffff0a0a7812 */ /* 0x000fe200078ec0ff */
[----:B------:R-:W-:Y:S01]  /*0390*/  IMAD R11, R8, -0x60, R45 ;  /* 0xffffffa0080b7824 */ /* 0x000fe200078e022d */
[----:B------:R-:W-:-:S02]  /*03a0*/  LEA R13, R9, R38, 0x8 ;  /* 0x00000026090d7211 */ /* 0x000fc400078e40ff */
[----:B------:R-:W-:Y:S02]  /*03b0*/  CS2R R2, SRZ ;  /* 0x0000000000027805 */ /* 0x000fe4000001ff00 */
[----:B------:R-:W-:Y:S01]  /*03c0*/  PRMT R27, R10, 0x8880, RZ ;  /* 0x000088800a1b7816 */ /* 0x000fe200000000ff */
[----:B------:R-:W-:-:S04]  /*03d0*/  IMAD R17, R11, 0x100, R38 ;  /* 0x000001000b117824 */ /* 0x000fc800078e0226 */
[----:B------:R-:W-:-:S04]  /*03e0*/  IMAD R0, R22, 0x8, R27 ;  /* 0x0000000816007824 */ /* 0x000fc800078e021b */
[--C-:B------:R-:W-:Y:S02]  /*03f0*/  IMAD R35, R11, 0x40, R0.reuse ;  /* 0x000000400b237824 */ /* 0x100fe400078e0200 */
[----:B------:R-:W-:Y:S02]  /*0400*/  IMAD R31, R9, 0x40, R0 ;  /* 0x00000040091f7824 */ /* 0x000fe400078e0200 */
[----:B-----5:R-:W-:-:S04]  /*0410*/  IMAD.WIDE R8, R13, 0x4, R14 ;  /* 0x000000040d087825 */ /* 0x020fc800078e020e */
[----:B------:R-:W-:-:S04]  /*0420*/  IMAD.WIDE R12, R17, 0x4, R14 ;  /* 0x00000004110c7825 */ /* 0x000fc800078e020e */
[----:B------:R-:W-:Y:S01]  /*0430*/  VIADD R30, R38, 0x1 ;  /* 0x00000001261e7836 */ /* 0x000fe20000000000 */
[----:B------:R1:W3:Y:S01]  /*0440*/  @P2 LDG.E.EL.64 R2, desc[UR6][R12.64] ;  /* 0x000000060c022981 */ /* 0x0002e2000c2e1b00 */
[--C-:B0-----:R-:W-:Y:S01]  /*0450*/  IMAD.WIDE R16, R35, 0x4, R18.reuse ;  /* 0x0000000423107825 */ /* 0x101fe200078e0212 */
[----:B------:R-:W-:Y:S02]  /*0460*/  LOP3.LUT R41, R39, 0x100, R26, 0xfe, !PT ;  /* 0x0000010027297812 */ /* 0x000fe400078efe1a */
[----:B------:R0:W4:Y:S01]  /*0470*/  @P3 LDG.E.EL.64 R24, desc[UR6][R8.64] ;  /* 0x0000000608183981 */ /* 0x000122000c2e1b00 */
[----:B------:R-:W-:-:S03]  /*0480*/  IMAD.WIDE R10, R31, 0x4, R18 ;  /* 0x000000041f0a7825 */ /* 0x000fc600078e0212 */
[----:B------:R-:W3:Y:S01]  /*0490*/  @P2 LDG.E.EL.64 R32, desc[UR6][R16.64] ;  /* 0x0000000610202981 */ /* 0x000ee2000c2e1b00 */
[----:B------:R-:W-:Y:S02]  /*04a0*/  SHF.R.S32.HI R31, RZ, 0x1f, R30 ;  /* 0x0000001fff1f7819 */ /* 0x000fe4000001141e */
[----:B------:R-:W-:Y:S01]  /*04b0*/  LOP3.LUT R39, R39, 0x180, R26, 0xfe, !PT ;  /* 0x0000018027277812 */ /* 0x000fe200078efe1a */
[----:B------:R5:W4:Y:S01]  /*04c0*/  @P3 LDG.E.EL.64 R28, desc[UR6][R10.64] ;  /* 0x000000060a1c3981 */ /* 0x000b22000c2e1b00 */
[----:B------:R-:W-:-:S04]  /*04d0*/  LEA.HI R34, R31, R30, RZ, 0x4 ;  /* 0x0000001e1f227211 */ /* 0x000fc800078f20ff */
[----:B------:R-:W-:-:S05]  /*04e0*/  LOP3.LUT R31, R34, 0xfff0, RZ, 0xc0, !PT ;  /* 0x0000fff0221f7812 */ /* 0x000fca00078ec0ff */
[----:B------:R-:W-:-:S05]  /*04f0*/  IMAD.IADD R31, R30, 0x1, -R31 ;  /* 0x000000011e1f7824 */ /* 0x000fca00078e0a1f */
[----:B------:R-:W-:-:S04]  /*0500*/  PRMT R35, R31, 0x8880, RZ ;  /* 0x000088801f237816 */ /* 0x000fc800000000ff */
[----:B------:R-:W-:-:S04]  /*0510*/  PRMT R35, R35, 0x7710, RZ ;  /* 0x0000771023237816 */ /* 0x000fc800000000ff */
[----:B------:R-:W-:-:S04]  /*0520*/  SHF.R.U32.HI R35, RZ, 0xc, R35 ;  /* 0x0000000cff237819 */ /* 0x000fc80000011623 */
[----:B-1----:R-:W-:Y:S01]  /*0530*/  LOP3.LUT R12, R35, 0x7, RZ, 0xc0, !PT ;  /* 0x00000007230c7812 */ /* 0x002fe200078ec0ff */
[----:B0-----:R-:W-:-:S04]  /*0540*/  IMAD.HI R8, R41, 0x2aaaaaab, RZ ;  /* 0x2aaaaaab29087827 */ /* 0x001fc800078e02ff */
[----:B------:R-:W-:Y:S02]  /*0550*/  IMAD.IADD R12, R31, 0x1, R12 ;  /* 0x000000011f0c7824 */ /* 0x000fe400078e020c */
[----:B-----5:R-:W-:Y:S01]  /*0560*/  IMAD.HI R10, R39, 0x2aaaaaab, RZ ;  /* 0x2aaaaaab270a7827 */ /* 0x020fe200078e02ff */
[----:B------:R-:W-:Y:S02]  /*0570*/  SHF.R.U32.HI R11, RZ, 0x1f, R8 ;  /* 0x0000001fff0b7819 */ /* 0x000fe40000011608 */
[----:B------:R-:W-:Y:S02]  /*0580*/  LOP3.LUT R16, R12, 0xf8, RZ, 0xc0, !PT ;  /* 0x000000f80c107812 */ /* 0x000fe400078ec0ff */
[----:B------:R-:W-:Y:S02]  /*0590*/  SHF.R.S32.HI R9, RZ, 0x4, R34 ;  /* 0x00000004ff097819 */ /* 0x000fe40000011422 */
[----:B------:R-:W-:Y:S01]  /*05a0*/  SHF.R.U32.HI R13, RZ, 0x1f, R10 ;  /* 0x0000001fff0d7819 */ /* 0x000fe2000001160a */
[----:B------:R-:W-:Y:S01]  /*05b0*/  IMAD.MOV R16, RZ, RZ, -R16 ;  /* 0x000000ffff107224 */ /* 0x000fe200078e0a10 */
[----:B------:R-:W-:Y:S01]  /*05c0*/  LEA.HI R8, R8, R11, RZ, 0x1c ;  /* 0x0000000b08087211 */ /* 0x000fe200078fe0ff */
[----:B------:R-:W0:Y:S01]  /*05d0*/  LDC.64 R34, c[0x0][0x230] ;  /* 0x00008c00ff227b82 */ /* 0x000e220000000a00 */
[----:B------:R-:W-:-:S02]  /*05e0*/  LEA.HI R11, R9, R9, RZ, 0x3 ;  /* 0x00000009090b7211 */ /* 0x000fc400078f18ff */
[----:B------:R-:W-:Y:S02]  /*05f0*/  LEA.HI R10, R10, R13, RZ, 0x1c ;  /* 0x0000000d0a0a7211 */ /* 0x000fe400078fe0ff */
[----:B------:R-:W-:Y:S02]  /*0600*/  PRMT R20, R20, 0x8880, RZ ;  /* 0x0000888014147816 */ /* 0x000fe400000000ff */
[----:B------:R-:W-:Y:S02]  /*0610*/  PRMT R13, R12, 0x8880, RZ ;  /* 0x000088800c0d7816 */ /* 0x000fe400000000ff */
[----:B------:R-:W-:Y:S02]  /*0620*/  LOP3.LUT R12, R11, 0xfffff8, RZ, 0xc0, !PT ;  /* 0x00fffff80b0c7812 */ /* 0x000fe400078ec0ff */
[----:B------:R-:W-:Y:S02]  /*0630*/  PRMT R16, R16, 0x7710, RZ ;  /* 0x0000771010107816 */ /* 0x000fe400000000ff */
[----:B------:R-:W-:-:S02]  /*0640*/  PRMT R11, R20, 0x7710, RZ ;  /* 0x00007710140b7816 */ /* 0x000fc400000000ff */
[----:B------:R-:W-:Y:S01]  /*0650*/  PRMT R13, R13, 0x7710, RZ ;  /* 0x000077100d0d7816 */ /* 0x000fe200000000ff */
[----:B------:R-:W-:Y:S01]  /*0660*/  IMAD.IADD R31, R31, 0x1, R16 ;  /* 0x000000011f1f7824 */ /* 0x000fe200078e0210 */
[----:B------:R-:W-:Y:S02]  /*0670*/  SHF.R.U32.HI R11, RZ, 0x3, R11 ;  /* 0x00000003ff0b7819 */ /* 0x000fe4000001160b */
[----:B------:R-:W-:Y:S02]  /*0680*/  SHF.R.U32.HI R13, RZ, 0x3, R13 ;  /* 0x00000003ff0d7819 */ /* 0x000fe4000001160d */
[----:B------:R-:W-:Y:S02]  /*0690*/  IADD3 R9, R9, -R12, RZ ;  /* 0x8000000c09097210 */ /* 0x000fe40007ffe0ff */
[----:B------:R-:W-:Y:S02]  /*06a0*/  LEA.HI R12, R21, R38, RZ, 0x7 ;  /* 0x00000026150c7211 */ /* 0x000fe400078f38ff */
[----:B------:R-:W-:-:S02]  /*06b0*/  LOP3.LUT R11, R11, 0xffff, RZ, 0xc0, !PT ;  /* 0x0000ffff0b0b7812 */ /* 0x000fc400078ec0ff */
[----:B------:R-:W-:Y:S02]  /*06c0*/  LEA.HI R21, R21, R30, RZ, 0x7 ;  /* 0x0000001e15157211 */ /* 0x000fe400078f38ff */
[----:B------:R-:W-:Y:S02]  /*06d0*/  LOP3.LUT R13, R13, 0xffff, RZ, 0xc0, !PT ;  /* 0x0000ffff0d0d7812 */ /* 0x000fe400078ec0ff */
[----:B------:R-:W-:Y:S02]  /*06e0*/  LOP3.LUT R31, R31, 0xffff, RZ, 0xc0, !PT ;  /* 0x0000ffff1f1f7812 */ /* 0x000fe400078ec0ff */
[----:B------:R-:W-:Y:S02]  /*06f0*/  PRMT R11, R11, 0x8880, RZ ;  /* 0x000088800b0b7816 */ /* 0x000fe400000000ff */
[----:B------:R-:W-:Y:S02]  /*0700*/  SHF.R.U32.HI R12, RZ, 0x7, R12 ;  /* 0x00000007ff0c7819 */ /* 0x000fe4000001160c */
[----:B------:R-:W-:-:S02]  /*0710*/  PRMT R16, R13, 0x8880, RZ ;  /* 0x000088800d107816 */ /* 0x000fc400000000ff */
[----:B------:R-:W-:Y:S02]  /*0720*/  PRMT R20, R31, 0x8880, RZ ;  /* 0x000088801f147816 */ /* 0x000fe400000000ff */
[----:B------:R-:W-:Y:S01]  /*0730*/  SHF.R.U32.HI R21, RZ, 0x7, R21 ;  /* 0x00000007ff157819 */ /* 0x000fe20000011615 */
[----:B------:R-:W-:Y:S02]  /*0740*/  IMAD R11, R11, 0x8, R22 ;  /* 0x000000080b0b7824 */ /* 0x000fe400078e0216 */
[----:B------:R-:W-:Y:S02]  /*0750*/  IMAD R27, R12, 0x80, R27 ;  /* 0x000000800c1b7824 */ /* 0x000fe400078e021b */
[----:B------:R-:W-:Y:S02]  /*0760*/  IMAD R9, R16, 0x8, R9 ;  /* 0x0000000810097824 */ /* 0x000fe400078e0209 */
[----:B------:R-:W-:Y:S02]  /*0770*/  IMAD R17, R21, 0x80, R20 ;  /* 0x0000008015117824 */ /* 0x000fe400078e0214 */
[----:B------:R-:W-:-:S02]  /*0780*/  IMAD R13, R23, 0x6000, R40 ;  /* 0x00006000170d7824 */ /* 0x000fc400078e0228 */
[----:B------:R-:W-:Y:S02]  /*0790*/  IMAD R12, R11, 0x300, RZ ;  /* 0x000003000b0c7824 */ /* 0x000fe400078e02ff */
[----:B------:R-:W-:Y:S02]  /*07a0*/  IMAD R16, R27, 0x60, RZ ;  /* 0x000000601b107824 */ /* 0x000fe400078e02ff */
[----:B------:R-:W-:Y:S02]  /*07b0*/  IMAD R20, R9, 0x300, RZ ;  /* 0x0000030009147824 */ /* 0x000fe400078e02ff */
[----:B------:R-:W-:Y:S02]  /*07c0*/  IMAD R17, R17, 0x60, RZ ;  /* 0x0000006011117824 */ /* 0x000fe400078e02ff */
[----:B------:R-:W-:Y:S01]  /*07d0*/  IMAD R9, R8, -0x60, R41 ;  /* 0xffffffa008097824 */ /* 0x000fe200078e0229 */
[----:B------:R-:W-:Y:S01]  /*07e0*/  ISETP.LT.AND P1, PT, R41, 0x180, !P0 ;  /* 0x000001802900780c */ /* 0x000fe20004721270 */
[----:B------:R-:W-:Y:S01]  /*07f0*/  IMAD R11, R10, -0x60, R39 ;  /* 0xffffffa00a0b7824 */ /* 0x000fe200078e0227 */
[----:B------:R-:W-:-:S02]  /*0800*/  IADD3 R12, R13, R16, R12 ;  /* 0x000000100d0c7210 */ /* 0x000fc40007ffe00c */
[----:B------:R-:W-:Y:S01]  /*0810*/  IADD3 R13, R13, R17, R20 ;  /* 0x000000110d0d7210 */ /* 0x000fe20007ffe014 */
[C---:B------:R-:W-:Y:S01]  /*0820*/  IMAD R17, R9.reuse, 0x100, R38 ;  /* 0x0000010009117824 */ /* 0x040fe200078e0226 */
[----:B------:R-:W-:Y:S01]  /*0830*/  LEA R23, R9, R0, 0x6 ;  /* 0x0000000009177211 */ /* 0x000fe200078e30ff */
[C---:B------:R-:W-:Y:S01]  /*0840*/  IMAD R37, R11.reuse, 0x40, R0 ;  /* 0x000000400b257824 */ /* 0x040fe200078e0200 */
[----:B------:R-:W-:Y:S01]  /*0850*/  ISETP.LT.AND P5, PT, R30, 0x100, !P4 ;  /* 0x000001001e00780c */ /* 0x000fe200067a1270 */
[----:B------:R-:W-:Y:S01]  /*0860*/  IMAD R9, R11, 0x100, R38 ;  /* 0x000001000b097824 */ /* 0x000fe200078e0226 */
[----:B------:R-:W-:Y:S01]  /*0870*/  CS2R R30, SRZ ;  /* 0x00000000001e7805 */ /* 0x000fe2000001ff00 */
[----:B------:R-:W-:Y:S01]  /*0880*/  IMAD.WIDE R10, R17, 0x4, R14 ;  /* 0x00000004110a7825 */ /* 0x000fe200078e020e */
[----:B------:R-:W-:-:S03]  /*0890*/  CS2R R26, SRZ ;  /* 0x00000000001a7805 */ /* 0x000fc6000001ff00 */
[----:B------:R-:W-:Y:S01]  /*08a0*/  IMAD.WIDE R16, R23, 0x4, R18 ;  /* 0x0000000417107825 */ /* 0x000fe200078e0212 */
[----:B------:R-:W-:Y:S01]  /*08b0*/  ISETP.LT.AND P0, PT, R39, 0x180, !P0 ;  /* 0x000001802700780c */ /* 0x000fe20004701270 */
[----:B------:R-:W1:Y:S01]  /*08c0*/  S2R R0, SR_TID.X ;  /* 0x0000000000007919 */ /* 0x000e620000002100 */
[----:B------:R-:W5:Y:S04]  /*08d0*/  @P1 LDG.E.EL.64 R30, desc[UR6][R10.64] ;  /* 0x000000060a1e1981 */ /* 0x000f68000c2e1b00 */
[----:B------:R0:W5:Y:S01]  /*08e0*/  @P1 LDG.E.EL.64 R26, desc[UR6][R16.64] ;  /* 0x00000006101a1981 */ /* 0x000162000c2e1b00 */
[----:B------:R-:W-:Y:S01]  /*08f0*/  CS2R R20, SRZ ;  /* 0x0000000000147805 */ /* 0x000fe2000001ff00 */
[----:B------:R-:W-:Y:S01]  /*0900*/  IMAD.WIDE R14, R9, 0x4, R14 ;  /* 0x00000004090e7825 */ /* 0x000fe200078e020e */
[----:B------:R-:W1:Y:S01]  /*0910*/  S2UR UR5, SR_CgaCtaId ;  /* 0x00000000000579c3 */ /* 0x000e620000008800 */
[----:B------:R-:W-:-:S02]  /*0920*/  CS2R R22, SRZ ;  /* 0x0000000000167805 */ /* 0x000fc4000001ff00 */
[----:B------:R-:W-:Y:S01]  /*0930*/  IMAD.WIDE R18, R37, 0x4, R18 ;  /* 0x0000000425127825 */ /* 0x000fe200078e0212 */
[----:B------:R0:W5:Y:S03]  /*0940*/  @P0 LDG.E.EL.64 R20, desc[UR6][R14.64] ;  /* 0x000000060e140981 */ /* 0x000166000c2e1b00 */
[--C-:B0-----:R-:W-:Y:S01]  /*0950*/  IMAD.WIDE R16, R12, 0x4, R34.reuse ;  /* 0x000000040c107825 */ /* 0x101fe200078e0222 */
[----:B------:R-:W0:Y:S01]  /*0960*/  LDC.64 R36, c[0x0][0x238] ;  /* 0x00008e00ff247b82 */ /* 0x000e220000000a00 */
[----:B------:R-:W5:Y:S02]  /*0970*/  @P0 LDG.E.EL.64 R22, desc[UR6][R18.64] ;  /* 0x0000000612160981 */ /* 0x000f64000c2e1b00 */
[----:B------:R-:W-:Y:S01]  /*0980*/  IMAD.WIDE R34, R13, 0x4, R34 ;  /* 0x000000040d227825 */ /* 0x000fe200078e0222 */
[----:B------:R-:W-:Y:S02]  /*0990*/  CS2R R12, SRZ ;  /* 0x00000000000c7805 */ /* 0x000fe4000001ff00 */
[----:B------:R-:W-:-:S02]  /*09a0*/  CS2R R14, SRZ ;  /* 0x00000000000e7805 */ /* 0x000fc4000001ff00 */
[----:B------:R-:W-:-:S04]  /*09b0*/  ISETP.LT.AND P6, PT, R38, 0x100, !P4 ;  /* 0x000001002600780c */ /* 0x000fc800067c1270 */
[----:B------:R1:W5:Y:S01]  /*09c0*/  @P5 LDG.E.EL.128 R12, desc[UR6][R34.64] ;  /* 0x00000006220c5981 */ /* 0x000362000c2e1d00 */
[--C-:B------:R-:W-:Y:S01]  /*09d0*/  IMAD R42, R45, 0x100, R38.reuse ;  /* 0x000001002d2a7824 */ /* 0x100fe200078e0226 */
[----:B-1----:R-:W1:Y:S01]  /*09e0*/  LDC.64 R34, c[0x0][0x210] ;  /* 0x00008400ff227b82 */ /* 0x002e620000000a00 */
[----:B------:R-:W-:Y:S02]  /*09f0*/  CS2R R8, SRZ ;  /* 0x0000000000087805 */ /* 0x000fe4000001ff00 */
[----:B------:R-:W-:Y:S01]  /*0a00*/  CS2R R10, SRZ ;  /* 0x00000000000a7805 */ /* 0x000fe2000001ff00 */
[--C-:B------:R-:W-:Y:S01]  /*0a10*/  IMAD R43, R43, 0x100, R38.reuse ;  /* 0x000001002b2b7824 */ /* 0x100fe200078e0226 */
[----:B------:R-:W-:Y:S01]  /*0a20*/  UMOV UR4, 0x400 ;  /* 0x0000040000047882 */ /* 0x000fe20000000000 */
[--C-:B------:R-:W-:Y:S02]  /*0a30*/  IMAD R41, R41, 0x100, R38.reuse ;  /* 0x0000010029297824 */ /* 0x100fe400078e0226 */
[----:B------:R-:W-:Y:S01]  /*0a40*/  IMAD R45, R39, 0x100, R38 ;  /* 0x00000100272d7824 */ /* 0x000fe200078e0226 */
[----:B------:R-:W-:Y:S01]  /*0a50*/  SHF.L.U32 R38, R0, 0x2, RZ ;  /* 0x0000000200267819 */ /* 0x000fe200000006ff */
[----:B------:R-:W-:Y:S01]  /*0a60*/  UPRMT UR4, UR5, 0x654, UR4 ;  /* 0x0000065405047896 */ /* 0x000fe20008000004 */
[----:B------:R0:W5:Y:S02]  /*0a70*/  @P6 LDG.E.EL.128 R8, desc[UR6][R16.64] ;  /* 0x0000000610086981 */ /* 0x000164000c2e1d00 */
[----:B------:R-:W-:-:S02]  /*0a80*/  LOP3.LUT R38, R38, 0x1fc, RZ, 0xc0, !PT ;  /* 0x000001fc26267812 */ /* 0x000fc400078ec0ff */
[----:B------:R-:W-:Y:S01]  /*0a90*/  CS2R R18, SRZ ;  /* 0x0000000000127805 */ /* 0x000fe2000001ff00 */
[----:B0-----:R-:W-:Y:S01]  /*0aa0*/  IMAD.WIDE R36, R40, 0x4, R36 ;  /* 0x0000000428247825 */ /* 0x001fe200078e0224 */
[----:B------:R-:W-:Y:S02]  /*0ab0*/  LEA R40, R38, UR4, 0x3 ;  /* 0x0000000426287c11 */ /* 0x000fe4000f8e18ff */
[----:B------:R-:W-:Y:S02]  /*0ac0*/  CS2R R16, SRZ ;  /* 0x0000000000107805 */ /* 0x000fe4000001ff00 */
[----:B------:R-:W-:-:S04]  /*0ad0*/  CS2R R38, SRZ ;  /* 0x0000000000267805 */ /* 0x000fc8000001ff00 */
[----:B------:R1:W5:Y:S02]  /*0ae0*/  @!P4 LDG.E.EL.128 R16, desc[UR6][R36.64] ;  /* 0x000000062410c981 */ /* 0x000364000c2e1d00 */
[----:B-1----:R-:W-:-:S04]  /*0af0*/  IMAD.WIDE R36, R42, 0x4, R34 ;  /* 0x000000042a247825 */ /* 0x002fc800078e0222 */
[--C-:B------:R-:W-:Y:S01]  /*0b00*/  IMAD.WIDE R42, R43, 0x4, R34.reuse ;  /* 0x000000042b2a7825 */ /* 0x100fe200078e0222 */
[----:B------:R-:W5:Y:S04]  /*0b10*/  @P2 LDG.E.EL.64 R38, desc[UR6][R36.64] ;  /* 0x0000000624262981 */ /* 0x000f68000c2e1b00 */
[----:B--2---:R-:W-:Y:S04]  /*0b20*/  STS [R40], R4 ;  /* 0x0000000428007388 */ /* 0x004fe80000000800 */
[----:B------:R0:W-:Y:S02]  /*0b30*/  STS [R40+0x8], R5 ;  /* 0x0000080528007388 */ /* 0x0001e40000000800 */
[----:B0-----:R-:W-:-:S04]  /*0b40*/  IMAD.WIDE R4, R41, 0x4, R34 ;  /* 0x0000000429047825 */ /* 0x001fc800078e0222 */
[----:B------:R-:W-:Y:S01]  /*0b50*/  IMAD.WIDE R34, R45, 0x4, R34 ;  /* 0x000000042d227825 */ /* 0x000fe200078e0222 */
[----:B------:R-:W-:-:S06]  /*0b60*/  CS2R R44, SRZ ;  /* 0x00000000002c7805 */ /* 0x000fcc000001ff00 */
[----:B------:R-:W2:Y:S04]  /*0b70*/  @P1 LDG.E.EL.64 R44, desc[UR6][R4.64] ;  /* 0x00000006042c1981 */ /* 0x000ea8000c2e1b00 */
[----:B------:R-:W-:Y:S04]  /*0b80*/  STS [R40+0x10], R6 ;  /* 0x0000100628007388 */ /* 0x000fe80000000800 */
[----:B------:R0:W-:Y:S02]  /*0b90*/  STS [R40+0x18], R7 ;  /* 0x0000180728007388 */ /* 0x0001e40000000800 */
[----:B0-----:R-:W-:-:S06]  /*0ba0*/  CS2R R6, SRZ ;  /* 0x0000000000067805 */ /* 0x001fcc000001ff00 */
[----:B------:R-:W2:Y:S01]  /*0bb0*/  @P0 LDG.E.EL.64 R6, desc[UR6][R34.64] ;  /* 0x0000000622060981 */ /* 0x000ea2000c2e1b00 */
[----:B---3--:R-:W-:Y:S01]  /*0bc0*/  FADD R32, R32, R2 ;  /* 0x0000000220207221 */ /* 0x008fe20000000000 */
[----:B------:R-:W-:Y:S01]  /*0bd0*/  FADD R33, R33, R3 ;  /* 0x0000000321217221 */ /* 0x000fe20000000000 */
[----:B------:R-:W-:-:S06]  /*0be0*/  CS2R R2, SRZ ;  /* 0x0000000000027805 */ /* 0x000fcc000001ff00 */
[----:B------:R-:W3:Y:S01]  /*0bf0*/  @P3 LDG.E.EL.64 R2, desc[UR6][R42.64] ;  /* 0x000000062a023981 */ /* 0x000ee2000c2e1b00 */
[----:B------:R-:W-:Y:S01]  /*0c00*/  LOP3.LUT R0, R0, 0x7f, RZ, 0xc0, !PT ;  /* 0x0000007f00007812 */ /* 0x000fe200078ec0ff */
[----:B----4-:R-:W-:Y:S01]  /*0c10*/  FADD R24, R28, R24 ;  /* 0x000000181c187221 */ /* 0x010fe20000000000 */
[----:B------:R-:W-:Y:S01]  /*0c20*/  FADD R25, R29, R25 ;  /* 0x000000191d197221 */ /* 0x000fe20000000000 */
[----:B-----5:R-:W-:Y:S01]  /*0c30*/  FADD R26, R26, R30 ;  /* 0x0000001e1a1a7221 */ /* 0x020fe20000000000 */
[C---:B------:R-:W-:Y:S01]  /*0c40*/  LOP3.LUT R30, R0.reuse, 0x80, RZ, 0xfc, !PT ;  /* 0x00000080001e7812 */ /* 0x040fe200078efcff */
[----:B------:R-:W-:Y:S01]  /*0c50*/  FADD R31, R27, R31 ;  /* 0x0000001f1b1f7221 */ /* 0x000fe20000000000 */
[----:B------:R-:W-:Y:S02]  /*0c60*/  LOP3.LUT R27, R0, 0x100, RZ, 0xfc, !PT ;  /* 0x00000100001b7812 */ /* 0x000fe400078efcff */
[----:B------:R-:W-:Y:S01]  /*0c70*/  LEA R30, R30, UR4, 0x3 ;  /* 0x000000041e1e7c11 */ /* 0x000fe2000f8e18ff */
[----:B------:R-:W-:Y:S01]  /*0c80*/  BAR.SYNC.DEFER_BLOCKING 0x0 ;  /* 0x0000000000007b1d */ /* 0x000fe20000010000 */
[----:B------:R-:W-:Y:S01]  /*0c90*/  LEA R27, R27, UR4, 0x3 ;  /* 0x000000041b1b7c11 */ /* 0x000fe2000f8e18ff */
[----:B------:R-:W-:Y:S01]  /*0ca0*/  FADD R20, R22, R20 ;  /* 0x0000001416147221 */ /* 0x000fe20000000000 */
[----:B------:R-:W-:Y:S01]  /*0cb0*/  LOP3.LUT R22, R0, 0x180, RZ, 0xfc, !PT ;  /* 0x0000018000167812 */ /* 0x000fe200078efcff */
[----:B------:R-:W-:-:S02]  /*0cc0*/  FADD R23, R23, R21 ;  /* 0x0000001517177221 */ /* 0x000fc40000000000 */
[----:B------:R-:W0:Y:S01]  /*0cd0*/  S2R R21, SR_TID.X ;  /* 0x0000000000157919 */ /* 0x000e220000002100 */
[----:B------:R-:W-:Y:S01]  /*0ce0*/  LEA R22, R22, UR4, 0x3 ;  /* 0x0000000416167c11 */ /* 0x000fe2000f8e18ff */
[----:B------:R1:W4:Y:S04]  /*0cf0*/  LDS R28, [R30] ;  /* 0x000000001e1c7984 */ /* 0x0003280000000800 */
[----:B------:R-:W2:Y:S01]  /*0d00*/  LDS R27, [R27] ;  /* 0x000000001b1b7984 */ /* 0x000ea20000000800 */
[----:B-1----:R-:W-:-:S03]  /*0d10*/  LEA R30, R0, UR4, 0x3 ;  /* 0x00000004001e7c11 */ /* 0x002fc6000f8e18ff */
[----:B------:R-:W-:Y:S02]  /*0d20*/  LDS R22, [R22] ;  /* 0x0000000016167984 */ /* 0x000fe40000000800 */
[----:B------:R-:W-:Y:S02]  /*0d30*/  IMAD R0, R0, -0x4, R30 ;  /* 0xfffffffc00007824 */ /* 0x000fe400078e021e */
[----:B------:R-:W3:Y:S01]  /*0d40*/  LDS R30, [R30] ;  /* 0x000000001e1e7984 */ /* 0x000ee20000000800 */
[C---:B----4-:R-:W-:Y:S01]  /*0d50*/  FADD R29, R28.reuse, R38 ;  /* 0x000000261c1d7221 */ /* 0x050fe20000000000 */
[----:B------:R-:W-:-:S03]  /*0d60*/  FADD R28, R28, R39 ;  /* 0x000000271c1c7221 */ /* 0x000fc60000000000 */
[----:B------:R-:W-:Y:S01]  /*0d70*/  FADD R41, R29, R32 ;  /* 0x000000201d297221 */ /* 0x000fe20000000000 */
[----:B------:R-:W-:Y:S01]  /*0d80*/  BAR.SYNC.DEFER_BLOCKING 0x0 ;  /* 0x0000000000007b1d */ /* 0x000fe20000010000 */
[----:B------:R-:W-:-:S05]  /*0d90*/  FADD R33, R28, R33 ;  /* 0x000000211c217221 */ /* 0x000fca0000000000 */
[----:B------:R-:W-:Y:S04]  /*0da0*/  STS [R0+0x200], R41 ;  /* 0x0002002900007388 */ /* 0x000fe80000000800 */
[----:B------:R-:W-:Y:S01]  /*0db0*/  STS [R0+0xa10], R33 ;  /* 0x000a102100007388 */ /* 0x000fe20000000800 */
[C---:B--2---:R-:W-:Y:S01]  /*0dc0*/  FADD R39, R27.reuse, R44 ;  /* 0x0000002c1b277221 */ /* 0x044fe20000000000 */
[----:B------:R-:W-:Y:S01]  /*0dd0*/  FADD R38, R27, R45 ;  /* 0x0000002d1b267221 */ /* 0x000fe20000000000 */
[----:B0-----:R-:W-:-:S05]  /*0de0*/  IMAD.SHL.U32 R27, R21, 0x4, RZ ;  /* 0x00000004151b7824 */ /* 0x001fca00078e00ff */
[----:B------:R-:W-:-:S05]  /*0df0*/  LOP3.LUT R27, R27, 0x1fc, RZ, 0xc0, !PT ;  /* 0x000001fc1b1b7812 */ /* 0x000fca00078ec0ff */
[----:B------:R-:W-:Y:S02]  /*0e00*/  IMAD R40, R27, -0x4, R40 ;  /* 0xfffffffc1b287824 */ /* 0x000fe400078e0228 */
[----:B------:R-:W-:Y:S01]  /*0e10*/  FADD R39, R39, R26 ;  /* 0x0000001a27277221 */ /* 0x000fe20000000000 */
[----:B------:R-:W-:-:S04]  /*0e20*/  FADD R38, R38, R31 ;  /* 0x0000001f26267221 */ /* 0x000fc80000000000 */
[----:B------:R-:W-:Y:S04]  /*0e30*/  STS [R0+0x400], R39 ;  /* 0x0004002700007388 */ /* 0x000fe80000000800 */
[----:B------:R-:W-:Y:S01]  /*0e40*/  STS [R0+0xc10], R38 ;  /* 0x000c102600007388 */ /* 0x000fe20000000800 */
[C---:B---3--:R-:W-:Y:S01]  /*0e50*/  FADD R27, R30.reuse, R2 ;  /* 0x000000021e1b7221 */ /* 0x048fe20000000000 */
[----:B------:R-:W-:Y:S01]  /*0e60*/  FADD R30, R30, R3 ;  /* 0x000000031e1e7221 */ /* 0x000fe20000000000 */
[C---:B------:R-:W-:Y:S01]  /*0e70*/  FADD R3, R22.reuse, R6 ;  /* 0x0000000616037221 */ /* 0x040fe20000000000 */
[----:B------:R-:W-:Y:S01]  /*0e80*/  FADD R22, R22, R7 ;  /* 0x0000000716167221 */ /* 0x000fe20000000000 */
[----:B------:R-:W-:Y:S01]  /*0e90*/  FADD R7, R27, R24 ;  /* 0x000000181b077221 */ /* 0x000fe20000000000 */
[----:B------:R-:W-:Y:S01]  /*0ea0*/  FADD R45, R30, R25 ;  /* 0x000000191e2d7221 */ /* 0x000fe20000000000 */
[----:B------:R-:W-:Y:S01]  /*0eb0*/  FADD R3, R3, R20 ;  /* 0x0000001403037221 */ /* 0x000fe20000000000 */
[----:B------:R-:W-:-:S02]  /*0ec0*/  FADD R23, R22, R23 ;  /* 0x0000001716177221 */ /* 0x000fc40000000000 */
[----:B------:R0:W-:Y:S04]  /*0ed0*/  STS [R0], R7 ;  /* 0x0000000700007388 */ /* 0x0001e80000000800 */
[----:B------:R-:W-:Y:S04]  /*0ee0*/  STS [R0+0x810], R45 ;  /* 0x0008102d00007388 */ /* 0x000fe80000000800 */
[----:B------:R1:W-:Y:S04]  /*0ef0*/  STS [R0+0x600], R3 ;  /* 0x0006000300007388 */ /* 0x0003e80000000800 */
[----:B------:R2:W-:Y:S01]  /*0f00*/  STS [R0+0xe10], R23 ;  /* 0x000e101700007388 */ /* 0x0005e20000000800 */
[----:B------:R-:W-:Y:S01]  /*0f10*/  BAR.SYNC.DEFER_BLOCKING 0x0 ;  /* 0x0000000000007b1d */ /* 0x000fe20000010000 */
[----:B------:R-:W-:-:S02]  /*0f20*/  IMAD.SHL.U32 R2, R21, 0x8, RZ ;  /* 0x0000000815027824 */ /* 0x000fc400078e00ff */
[----:B------:R-:W-:-:S03]  /*0f30*/  IMAD.SHL.U32 R21, R21, 0x2, RZ ;  /* 0x0000000215157824 */ /* 0x000fc600078e00ff */
[----:B------:R-:W3:Y:S04]  /*0f40*/  LDS.128 R24, [R40] ;  /* 0x0000000028187984 */ /* 0x000ee80000000c00 */
[----:B------:R-:W4:Y:S01]  /*0f50*/  LDS.128 R28, [R40+0x810] ;  /* 0x00081000281c7984 */ /* 0x000f220000000c00 */
[----:B------:R-:W-:Y:S02]  /*0f60*/  LOP3.LUT R21, R21, 0xfe, RZ, 0xc0, !PT ;  /* 0x000000fe15157812 */ /* 0x000fe400078ec0ff */
[----:B------:R-:W-:Y:S02]  /*0f70*/  LOP3.LUT R2, R2, 0x3f8, RZ, 0xc0, !PT ;  /* 0x000003f802027812 */ /* 0x000fe400078ec0ff */
[----:B------:R-:W-:Y:S02]  /*0f80*/  LEA R6, R21, UR4, 0x1 ;  /* 0x0000000415067c11 */ /* 0x000fe4000f8e08ff */
[----:B0-----:R-:W-:Y:S01]  /*0f90*/  LEA R7, R2, UR4, 0x1 ;  /* 0x0000000402077c11 */ /* 0x001fe2000f8e08ff */
[----:B-1----:R-:W-:-:S02]  /*0fa0*/  FADD R3, R16, R8 ;  /* 0x0000000810037221 */ /* 0x002fc40000000000 */
[----:B--2---:R-:W-:Y:S02]  /*0fb0*/  IMAD R0, R21, 0x4, R6 ;  /* 0x0000000415007824 */ /* 0x004fe400078e0206 */
[----:B------:R-:W-:Y:S01]  /*0fc0*/  FADD R6, R17, R9 ;  /* 0x0000000911067221 */ /* 0x000fe20000000000 */
[----:B------:R-:W-:Y:S02]  /*0fd0*/  IMAD R2, R2, 0x4, R7 ;  /* 0x0000000402027824 */ /* 0x000fe400078e0207 */
[----:B------:R-:W-:Y:S01]  /*0fe0*/  FADD R7, R18, R10 ;  /* 0x0000000a12077221 */ /* 0x000fe20000000000 */
[----:B------:R-:W-:Y:S01]  /*0ff0*/  FADD R8, R19, R11 ;  /* 0x0000000b13087221 */ /* 0x000fe20000000000 */
[----:B------:R-:W-:Y:S01]  /*1000*/  FADD R9, R16, R12 ;  /* 0x0000000c10097221 */ /* 0x000fe20000000000 */
[----:B------:R-:W-:Y:S01]  /*1010*/  FADD R10, R17, R13 ;  /* 0x0000000d110a7221 */ /* 0x000fe20000000000 */
[----:B------:R-:W-:Y:S01]  /*1020*/  BAR.SYNC.DEFER_BLOCKING 0x0 ;  /* 0x0000000000007b1d */ /* 0x000fe20000010000 */
[----:B------:R-:W-:Y:S01]  /*1030*/  FADD R11, R18, R14 ;  /* 0x0000000e120b7221 */ /* 0x000fe20000000000 */
[----:B------:R-:W-:Y:S01]  /*1040*/  FADD R12, R19, R15 ;  /* 0x0000000f130c7221 */ /* 0x000fe20000000000 */
[----:B---3--:R-:W-:Y:S01]  /*1050*/  FADD R3, R24, R3 ;  /* 0x0000000318037221 */ /* 0x008fe20000000000 */
[----:B------:R-:W-:Y:S01]  /*1060*/  FADD R25, R25, R6 ;  /* 0x0000000619197221 */ /* 0x000fe20000000000 */
[----:B------:R-:W-:Y:S01]  /*1070*/  FADD R7, R26, R7 ;  /* 0x000000071a077221 */ /* 0x000fe20000000000 */
[----:B------:R-:W-:Y:S01]  /*1080*/  FADD R27, R27, R8 ;  /* 0x000000081b1b7221 */ /* 0x000fe20000000000 */
[----:B----4-:R-:W-:Y:S01]  /*1090*/  FADD R9, R28, R9 ;  /* 0x000000091c097221 */ /* 0x010fe20000000000 */
[----:B------:R-:W-:Y:S01]  /*10a0*/  FADD R29, R29, R10 ;  /* 0x0000000a1d1d7221 */ /* 0x000fe20000000000 */
[----:B------:R-:W-:Y:S01]  /*10b0*/  FADD R11, R30, R11 ;  /* 0x0000000b1e0b7221 */ /* 0x000fe20000000000 */
[----:B------:R-:W-:Y:S01]  /*10c0*/  FADD R31, R31, R12 ;  /* 0x0000000c1f1f7221 */ /* 0x000fe20000000000 */
[----:B------:R-:W-:Y:S04]  /*10d0*/  STS [R2], R3 ;  /* 0x0000000302007388 */ /* 0x000fe80000000800 */
[----:B------:R-:W-:Y:S04]  /*10e0*/  STS [R2+0xc], R25 ;  /* 0x00000c1902007388 */ /* 0x000fe80000000800 */
[----:B------:R-:W-:Y:S04]  /*10f0*/  STS [R2+0x18], R7 ;  /* 0x0000180702007388 */ /* 0x000fe80000000800 */
[----:B------:R-:W-:Y:S04]  /*1100*/  STS [R2+0x24], R27 ;  /* 0x0000241b02007388 */ /* 0x000fe80000000800 */
[----:B------:R-:W-:Y:S04]  /*1110*/  STS [R2+0x4], R9 ;  /* 0x0000040902007388 */ /* 0x000fe80000000800 */
[----:B------:R-:W-:Y:S04]  /*1120*/  STS [R2+0x10], R29 ;  /* 0x0000101d02007388 */ /* 0x000fe80000000800 */
[----:B------:R-:W-:Y:S04]  /*1130*/  STS [R2+0x1c], R11 ;  /* 0x00001c0b02007388 */ /* 0x000fe80000000800 */
[----:B------:R-:W-:Y:S01]  /*1140*/  STS [R2+0x28], R31 ;  /* 0x0000281f02007388 */ /* 0x000fe20000000800 */
[----:B------:R-:W-:Y:S06]  /*1150*/  BAR.SYNC.DEFER_BLOCKING 0x0 ;  /* 0x0000000000007b1d */ /* 0x000fec0000010000 */
[----:B------:R-:W-:Y:S04]  /*1160*/  LDS R12, [R0] ;  /* 0x00000000000c7984 */ /* 0x000fe80000000800 */
[----:B------:R-:W0:Y:S04]  /*1170*/  LDS R13, [R0+0x4] ;  /* 0x00000400000d7984 */ /* 0x000e280000000800 */
[----:B------:R-:W-:Y:S04]  /*1180*/  LDS R14, [R0+0x600] ;  /* 0x00060000000e7984 */ /* 0x000fe80000000800 */
[----:B------:R-:W1:Y:S04]  /*1190*/  LDS R15, [R0+0x604] ;  /* 0x00060400000f7984 */ /* 0x000e680000000800 */
[----:B------:R-:W-:Y:S04]  /*11a0*/  LDS R6, [R0+0xc00] ;  /* 0x000c000000067984 */ /* 0x000fe80000000800 */
[----:B------:R-:W2:Y:S04]  /*11b0*/  LDS R7, [R0+0xc04] ;  /* 0x000c040000077984 */ /* 0x000ea80000000800 */
[----:B0-----:R0:W-:Y:S04]  /*11c0*/  @P3 STG.E.64 desc[UR6][R42.64], R12 ;  /* 0x0000000c2a003986 */ /* 0x0011e8000c101b06 */
[----:B-1----:R0:W-:Y:S04]  /*11d0*/  @P2 STG.E.64 desc[UR6][R36.64], R14 ;  /* 0x0000000e24002986 */ /* 0x0021e8000c101b06 */
[----:B--2---:R0:W-:Y:S02]  /*11e0*/  @P1 STG.E.64 desc[UR6][R4.64], R6 ;  /* 0x0000000604001986 */ /* 0x0041e4000c101b06 */
[----:B0-----:R-:W-:Y:S05]  /*11f0*/  @!P0 EXIT ;  /* 0x000000000000894d */ /* 0x001fea0003800000 */
[----:B------:R-:W-:Y:S04]  /*1200*/  LDS R2, [R0+0x1200] ;  /* 0x0012000000027984 */ /* 0x000fe80000000800 */
[----:B------:R-:W0:Y:S04]  /*1210*/  LDS R3, [R0+0x1204] ;  /* 0x0012040000037984 */ /* 0x000e280000000800 */
[----:B0-----:R-:W-:Y:S01]  /*1220*/  STG.E.64 desc[UR6][R34.64], R2 ;  /* 0x0000000222007986 */ /* 0x001fe2000c101b06 */
[----:B------:R-:W-:Y:S05]  /*1230*/  EXIT ;  /* 0x000000000000794d */ /* 0x000fea0003800000 */
.L_x_0:
[----:B------:R-:W-:-:S00]  /*1240*/  BRA `(.L_x_0) ;  /* 0xfffffffc00fc7947 */ /* 0x000fc0000383ffff */
[----:B------:R-:W-:-:S00]  /*1250*/  NOP ;  /* 0x0000000000007918 */ /* 0x000fc00000000000 */
        /* <DEDUP_REMOVED lines=10> */
.L_x_1:


//--------------------- .nv.shared.triton_poi_fused_add_8 --------------------------
	.section	.nv.shared.triton_poi_fused_add_8,"aw",@nobits
	.sectionflags	@""
	.align	16
	.zero		1024


//--------------------- .nv.constant0.triton_poi_fused_add_8 --------------------------
	.section	.nv.constant0.triton_poi_fused_add_8,"a",@progbits
	.sectionflags	@""
	.align	4
.nv.constant0.triton_poi_fused_add_8:
	.zero		584
